	.headerflags	@"EF_CUDA_TEXMODE_UNIFIED EF_CUDA_64BIT_ADDRESS EF_CUDA_ACCELERATORS EF_CUDA_SM90 EF_CUDA_VIRTUAL_SM(EF_CUDA_SM90)"
	.elftype	@"ET_EXEC"


//--------------------- .nv.info                  --------------------------
	.section	.nv.info,"",@"SHT_CUDA_INFO"
	.align	4


	//----- nvinfo : EIATTR_REGCOUNT
	.align		4
        /*0000*/ 	.byte	0x04, 0x2f
        /*0002*/ 	.short	(.L_1 - .L_0)
	.align		4
.L_0:
        /*0004*/ 	.word	index@(triton_poi_fused_3)
        /*0008*/ 	.word	0x0000001b


	//----- nvinfo : EIATTR_MIN_STACK_SIZE
	.align		4
.L_1:
        /*000c*/ 	.byte	0x04, 0x12
        /*000e*/ 	.short	(.L_3 - .L_2)
	.align		4
.L_2:
        /*0010*/ 	.word	index@(triton_poi_fused_3)
        /*0014*/ 	.word	0x00000000


	//----- nvinfo : EIATTR_FRAME_SIZE
	.align		4
.L_3:
        /*0018*/ 	.byte	0x04, 0x11
        /*001a*/ 	.short	(.L_5 - .L_4)
	.align		4
.L_4:
        /*001c*/ 	.word	index@(triton_poi_fused_3)
        /*0020*/ 	.word	0x00000000


	//----- nvinfo : EIATTR_MIN_STACK_SIZE
	.align		4
.L_5:
        /*0024*/ 	.byte	0x04, 0x12
        /*0026*/ 	.short	(.L_7 - .L_6)
	.align		4
.L_6:
        /*0028*/ 	.word	index@(triton_poi_fused_3)
        /*002c*/ 	.word	0x00000000
.L_7:


//--------------------- .nv.info.triton_poi_fused_3 --------------------------
	.section	.nv.info.triton_poi_fused_3,"",@"SHT_CUDA_INFO"
	.sectionflags	@""
	.align	4


	//----- nvinfo : EIATTR_CUDA_API_VERSION
	.align		4
        /*0000*/ 	.byte	0x04, 0x37
        /*0002*/ 	.short	(.L_9 - .L_8)
.L_8:
        /*0004*/ 	.word	0x0000007c


	//----- nvinfo : EIATTR_KPARAM_INFO
	.align		4
.L_9:
        /*0008*/ 	.byte	0x04, 0x17
        /*000a*/ 	.short	(.L_11 - .L_10)
.L_10:
        /*000c*/ 	.word	0x00000000
        /*0010*/ 	.short	0x0003
        /*0012*/ 	.short	0x0014
        /*0014*/ 	.byte	0x00, 0xf0, 0x11, 0x00


	//----- nvinfo : EIATTR_KPARAM_INFO
	.align		4
.L_11:
        /*0018*/ 	.byte	0x04, 0x17
        /*001a*/ 	.short	(.L_13 - .L_12)
.L_12:
        /*001c*/ 	.word	0x00000000
        /*0020*/ 	.short	0x0002
        /*0022*/ 	.short	0x0010
        /*0024*/ 	.byte	0x00, 0xf0, 0x11, 0x00


	//----- nvinfo : EIATTR_KPARAM_INFO
	.align		4
.L_13:
        /*0028*/ 	.byte	0x04, 0x17
        /*002a*/ 	.short	(.L_15 - .L_14)
.L_14:
        /*002c*/ 	.word	0x00000000
        /*0030*/ 	.short	0x0001
        /*0032*/ 	.short	0x0008
        /*0034*/ 	.byte	0x00, 0xf4, 0x21, 0x00


	//----- nvinfo : EIATTR_KPARAM_INFO
	.align		4
.L_15:
        /*0038*/ 	.byte	0x04, 0x17
        /*003a*/ 	.short	(.L_17 - .L_16)
.L_16:
        /*003c*/ 	.word	0x00000000
        /*0040*/ 	.short	0x0000
        /*0042*/ 	.short	0x0000
        /*0044*/ 	.byte	0x00, 0xf4, 0x21, 0x00


	//----- nvinfo : EIATTR_SPARSE_MMA_MASK
	.align		4
.L_17:
        /*0048*/ 	.byte	0x03, 0x50
        /*004a*/ 	.short	0x0000


	//----- nvinfo : EIATTR_MAXREG_COUNT
	.align		4
        /*004c*/ 	.byte	0x03, 0x1b
        /*004e*/ 	.short	0x00ff


	//----- nvinfo : EIATTR_EXIT_INSTR_OFFSETS
	.align		4
        /*0050*/ 	.byte	0x04, 0x1c
        /*0052*/ 	.short	(.L_19 - .L_18)


	//   ....[0]....
.L_18:
        /*0054*/ 	.word	0x000004f0


	//   ....[1]....
        /*0058*/ 	.word	0x00000540


	//----- nvinfo : EIATTR_REQNTID
	.align		4
.L_19:
        /*005c*/ 	.byte	0x04, 0x10
        /*005e*/ 	.short	(.L_21 - .L_20)
.L_20:
        /*0060*/ 	.word	0x00000080
        /*0064*/ 	.word	0x00000001
        /*0068*/ 	.word	0x00000001


	//----- nvinfo : EIATTR_CBANK_PARAM_SIZE
	.align		4
.L_21:
        /*006c*/ 	.byte	0x03, 0x19
        /*006e*/ 	.short	0x0018


	//----- nvinfo : EIATTR_PARAM_CBANK
	.align		4
        /*0070*/ 	.byte	0x04, 0x0a
        /*0072*/ 	.short	(.L_23 - .L_22)
	.align		4
.L_22:
        /*0074*/ 	.word	index@(.nv.constant0.triton_poi_fused_3)
        /*0078*/ 	.short	0x0210
        /*007a*/ 	.short	0x0018


	//----- nvinfo : EIATTR_SW_WAR
	.align		4
.L_23:
        /*007c*/ 	.byte	0x04, 0x36
        /*007e*/ 	.short	(.L_25 - .L_24)
.L_24:
        /*0080*/ 	.word	0x00000008
.L_25:


//--------------------- .nv.callgraph             --------------------------
	.section	.nv.callgraph,"",@"SHT_CUDA_CALLGRAPH"
	.align	4
	.sectionentsize	8
	.align		4
        /*0000*/ 	.word	0x00000000
	.align		4
        /*0004*/ 	.word	0xffffffff
	.align		4
        /*0008*/ 	.word	0x00000000
	.align		4
        /*000c*/ 	.word	0xfffffffe
	.align		4
        /*0010*/ 	.word	0x00000000
	.align		4
        /*0014*/ 	.word	0xfffffffd
	.align		4
        /*0018*/ 	.word	0x00000000
	.align		4
        /*001c*/ 	.word	0xfffffffc


//--------------------- .text.triton_poi_fused_3  --------------------------
	.section	.text.triton_poi_fused_3,"ax",@progbits
	.sectionflags	@"SHF_BARRIERS=1"
	.align	128
        .global         triton_poi_fused_3
        .type           triton_poi_fused_3,@function
        .size           triton_poi_fused_3,(.L_x_1 - triton_poi_fused_3)
        .other          triton_poi_fused_3,@"STO_CUDA_ENTRY STV_DEFAULT"
triton_poi_fused_3:
.text.triton_poi_fused_3:
[----:B------:R-:W0:Y:S02]  /*0000*/  LDC R1, c[0x0][0x28] ;  /* 0x00000a00ff017b82 */ /* 0x000e240000000800 */
[----:B------:R-:W1:Y:S01]  /*0010*/  S2R R2, SR_TID.X ;  /* 0x0000000000027919 */ /* 0x000e620000002100 */
[----:B------:R-:W2:Y:S01]  /*0020*/  LDC.64 R8, c[0x0][0x210] ;  /* 0x00008400ff087b82 */ /* 0x000ea20000000a00 */
[----:B------:R-:W-:Y:S01]  /*0030*/  CS2R R6, SRZ ;  /* 0x0000000000067805 */ /* 0x000fe2000001ff00 */
[----:B------:R-:W-:Y:S01]  /*0040*/  ULDC.64 UR6, c[0x0][0x208] ;  /* 0x0000820000067ab9 */ /* 0x000fe20000000a00 */
[----:B------:R-:W3:Y:S01]  /*0050*/  S2R R0, SR_CTAID.X ;  /* 0x0000000000007919 */ /* 0x000ee20000002500 */
[----:B------:R-:W4:Y:S01]  /*0060*/  S2R R16, SR_CTAID.Y ;  /* 0x0000000000107919 */ /* 0x000f220000002600 */
[----:B------:R-:W-:Y:S02]  /*0070*/  CS2R R10, SRZ ;  /* 0x00000000000a7805 */ /* 0x000fe4000001ff00 */
[----:B-1----:R-:W-:Y:S01]  /*0080*/  SHF.R.U32.HI R19, RZ, 0x2, R2 ;  /* 0x00000002ff137819 */ /* 0x002fe20000011602 */
[----:B------:R-:W-:Y:S02]  /*0090*/  IMAD.SHL.U32 R3, R2, 0x4, RZ ;  /* 0x0000000402037824 */ /* 0x000fe400078e00ff */
[----:B---3--:R-:W-:Y:S01]  /*00a0*/  IMAD.SHL.U32 R0, R0, 0x10, RZ ;  /* 0x0000001000007824 */ /* 0x008fe200078e00ff */
[----:B------:R-:W-:Y:S01]  /*00b0*/  SGXT.U32 R19, R19, 0x5 ;  /* 0x000000051313781a */ /* 0x000fe20000000000 */
[----:B----4-:R-:W-:-:S03]  /*00c0*/  IMAD.SHL.U32 R18, R16, 0x40, RZ ;  /* 0x0000004010127824 */ /* 0x010fc600078e00ff */
[----:B------:R-:W-:Y:S02]  /*00d0*/  LOP3.LUT R5, R0, 0xc, R3, 0xf8, !PT ;  /* 0x0000000c00057812 */ /* 0x000fe400078ef803 */
[----:B------:R-:W-:Y:S02]  /*00e0*/  LOP3.LUT R4, R18, R19, RZ, 0xfc, !PT ;  /* 0x0000001312047212 */ /* 0x000fe400078efcff */
[----:B------:R-:W-:-:S03]  /*00f0*/  ISETP.GE.AND P0, PT, R5, 0x10, PT ;  /* 0x000000100500780c */ /* 0x000fc60003f06270 */
[----:B------:R-:W-:Y:S01]  /*0100*/  IMAD R13, R4, 0x10, R5 ;  /* 0x00000010040d7824 */ /* 0x000fe200078e0205 */
[----:B------:R-:W-:-:S03]  /*0110*/  CS2R R4, SRZ ;  /* 0x0000000000047805 */ /* 0x000fc6000001ff00 */
[C---:B------:R-:W-:Y:S02]  /*0120*/  VIADD R15, R13.reuse, 0x200 ;  /* 0x000002000d0f7836 */ /* 0x040fe40000000000 */
[----:B--2---:R-:W-:-:S04]  /*0130*/  IMAD.WIDE R12, R13, 0x4, R8 ;  /* 0x000000040d0c7825 */ /* 0x004fc800078e0208 */
[----:B------:R-:W-:Y:S01]  /*0140*/  IMAD.WIDE R14, R15, 0x4, R8 ;  /* 0x000000040f0e7825 */ /* 0x000fe200078e0208 */
[----:B------:R-:W-:Y:S01]  /*0150*/  CS2R R8, SRZ ;  /* 0x0000000000087805 */ /* 0x000fe2000001ff00 */
[----:B------:R1:W2:Y:S05]  /*0160*/  @!P0 LDG.E.EL.128 R4, desc[UR6][R12.64] ;  /* 0x000000060c048981 */ /* 0x0002aa000c2e1d00 */
[----:B------:R3:W4:Y:S01]  /*0170*/  @!P0 LDG.E.EL.128 R8, desc[UR6][R14.64] ;  /* 0x000000060e088981 */ /* 0x000722000c2e1d00 */
[----:B------:R-:W5:Y:S01]  /*0180*/  S2UR UR5, SR_CgaCtaId ;  /* 0x00000000000579c3 */ /* 0x000f620000008800 */
[----:B------:R-:W-:Y:S01]  /*0190*/  IMAD.SHL.U32 R17, R2, 0x100, RZ ;  /* 0x0000010002117824 */ /* 0x000fe200078e00ff */
[----:B------:R-:W-:Y:S01]  /*01a0*/  UMOV UR4, 0x400 ;  /* 0x0000040000047882 */ /* 0x000fe20000000000 */
[----:B------:R-:W-:-:S03]  /*01b0*/  SHF.R.S32.HI R16, RZ, 0x19, R16 ;  /* 0x00000019ff107819 */ /* 0x000fc60000011410 */
[----:B------:R-:W-:Y:S02]  /*01c0*/  LOP3.LUT R20, R17, 0x300, RZ, 0xc0, !PT ;  /* 0x0000030011147812 */ /* 0x000fe400078ec0ff */
[----:B------:R-:W-:Y:S02]  /*01d0*/  SHF.R.U32.HI R17, RZ, 0x2, R2 ;  /* 0x00000002ff117819 */ /* 0x000fe40000011602 */
[C---:B------:R-:W-:Y:S02]  /*01e0*/  LOP3.LUT R19, R20.reuse, R19, RZ, 0xfc, !PT ;  /* 0x0000001314137212 */ /* 0x040fe400078efcff */
[C---:B-1----:R-:W-:Y:S02]  /*01f0*/  LOP3.LUT R12, R20.reuse, 0x40, RZ, 0xfc, !PT ;  /* 0x00000040140c7812 */ /* 0x042fe400078efcff */
[C---:B------:R-:W-:Y:S02]  /*0200*/  LOP3.LUT R22, R20.reuse, 0x80, RZ, 0xfc, !PT ;  /* 0x0000008014167812 */ /* 0x040fe400078efcff */
[----:B------:R-:W-:-:S02]  /*0210*/  LOP3.LUT R24, R20, 0xc0, RZ, 0xfc, !PT ;  /* 0x000000c014187812 */ /* 0x000fc400078efcff */
[-C--:B------:R-:W-:Y:S02]  /*0220*/  LEA.HI R20, R20, R19.reuse, RZ, 0x1c ;  /* 0x0000001314147211 */ /* 0x080fe400078fe0ff */
[-C--:B------:R-:W-:Y:S02]  /*0230*/  LEA.HI R12, R12, R19.reuse, RZ, 0x1c ;  /* 0x000000130c0c7211 */ /* 0x080fe400078fe0ff */
[-C--:B------:R-:W-:Y:S01]  /*0240*/  LEA.HI R22, R22, R19.reuse, RZ, 0x1c ;  /* 0x0000001316167211 */ /* 0x080fe200078fe0ff */
[----:B-----5:R-:W-:Y:S01]  /*0250*/  UPRMT UR4, UR5, 0x654, UR4 ;  /* 0x0000065405047896 */ /* 0x020fe20008000004 */
[----:B------:R-:W-:Y:S02]  /*0260*/  LEA.HI R24, R24, R19, RZ, 0x1c ;  /* 0x0000001318187211 */ /* 0x000fe400078fe0ff */
[----:B---3--:R-:W-:Y:S02]  /*0270*/  LOP3.LUT R14, R17, 0x1c, RZ, 0xc0, !PT ;  /* 0x0000001c110e7812 */ /* 0x008fe400078ec0ff */
[----:B------:R-:W-:-:S02]  /*0280*/  LOP3.LUT R17, R3, 0x1fc, RZ, 0xc0, !PT ;  /* 0x000001fc03117812 */ /* 0x000fc400078ec0ff */
[----:B------:R-:W-:Y:S02]  /*0290*/  LEA R19, R20, UR4, 0x2 ;  /* 0x0000000414137c11 */ /* 0x000fe4000f8e10ff */
[----:B------:R-:W-:Y:S01]  /*02a0*/  LEA R20, R12, UR4, 0x2 ;  /* 0x000000040c147c11 */ /* 0x000fe2000f8e10ff */
[----:B------:R-:W-:Y:S01]  /*02b0*/  IMAD.IADD R14, R17, 0x1, R14 ;  /* 0x00000001110e7824 */ /* 0x000fe200078e020e */
[----:B------:R-:W-:Y:S02]  /*02c0*/  LEA R21, R22, UR4, 0x2 ;  /* 0x0000000416157c11 */ /* 0x000fe4000f8e10ff */
[----:B------:R-:W-:Y:S02]  /*02d0*/  LEA R24, R24, UR4, 0x2 ;  /* 0x0000000418187c11 */ /* 0x000fe4000f8e10ff */
[----:B------:R-:W-:Y:S02]  /*02e0*/  LEA R14, R14, UR4, 0x2 ;  /* 0x000000040e0e7c11 */ /* 0x000fe4000f8e10ff */
[----:B------:R-:W-:Y:S01]  /*02f0*/  LOP3.LUT R3, R18, 0x3c, R3, 0xf8, !PT ;  /* 0x0000003c12037812 */ /* 0x000fe200078ef803 */
[----:B--2---:R-:W-:Y:S04]  /*0300*/  STS [R19], R4 ;  /* 0x0000000413007388 */ /* 0x004fe80000000800 */
[----:B------:R1:W-:Y:S04]  /*0310*/  STS [R20+0x100], R5 ;  /* 0x0001000514007388 */ /* 0x0003e80000000800 */
[----:B------:R2:W-:Y:S04]  /*0320*/  STS [R21+0x200], R6 ;  /* 0x0002000615007388 */ /* 0x0005e80000000800 */
[----:B------:R3:W-:Y:S01]  /*0330*/  STS [R24+0x300], R7 ;  /* 0x0003000718007388 */ /* 0x0007e20000000800 */
[----:B-1----:R-:W1:Y:S03]  /*0340*/  LDC.64 R4, c[0x0][0x218] ;  /* 0x00008600ff047b82 */ /* 0x002e660000000a00 */
[----:B----4-:R4:W-:Y:S01]  /*0350*/  STS [R19+0x80], R8 ;  /* 0x0000800813007388 */ /* 0x0109e20000000800 */
[----:B--2---:R-:W-:-:S03]  /*0360*/  SGXT R6, R16, 0x1 ;  /* 0x000000011006781a */ /* 0x004fc60000000200 */
[----:B------:R-:W-:Y:S01]  /*0370*/  STS [R20+0x180], R9 ;  /* 0x0001800914007388 */ /* 0x000fe20000000800 */
[----:B------:R-:W-:-:S03]  /*0380*/  LEA.HI R6, R6, R3, RZ, 0x6 ;  /* 0x0000000306067211 */ /* 0x000fc600078f30ff */
[----:B------:R-:W-:Y:S01]  /*0390*/  STS [R21+0x280], R10 ;  /* 0x0002800a15007388 */ /* 0x000fe20000000800 */
[----:B---3--:R-:W-:Y:S01]  /*03a0*/  SHF.R.U32.HI R7, RZ, 0x4, R2 ;  /* 0x00000004ff077819 */ /* 0x008fe20000011602 */
[----:B------:R-:W-:Y:S02]  /*03b0*/  IMAD.SHL.U32 R2, R6, 0x10, RZ ;  /* 0x0000001006027824 */ /* 0x000fe400078e00ff */
[----:B------:R-:W-:Y:S01]  /*03c0*/  STS [R24+0x380], R11 ;  /* 0x0003800b18007388 */ /* 0x000fe20000000800 */
[----:B------:R-:W-:Y:S02]  /*03d0*/  SGXT.U32 R7, R7, 0x3 ;  /* 0x000000030707781a */ /* 0x000fe40000000000 */
[----:B----4-:R-:W-:Y:S01]  /*03e0*/  LOP3.LUT R8, R17, 0x200, RZ, 0xfc, !PT ;  /* 0x0000020011087812 */ /* 0x010fe200078efcff */
[----:B------:R-:W-:Y:S01]  /*03f0*/  BAR.SYNC.DEFER_BLOCKING 0x0 ;  /* 0x0000000000007b1d */ /* 0x000fe20000010000 */
[----:B------:R-:W-:Y:S02]  /*0400*/  LOP3.LUT R7, R0, R7, RZ, 0xfc, !PT ;  /* 0x0000000700077212 */ /* 0x000fe400078efcff */
[----:B------:R-:W-:-:S02]  /*0410*/  LOP3.LUT R6, R6, 0xffffffc0, RZ, 0xc0, !PT ;  /* 0xffffffc006067812 */ /* 0x000fc400078ec0ff */
[----:B------:R-:W-:Y:S02]  /*0420*/  LOP3.LUT R2, R2, 0xfffffc00, RZ, 0xc0, !PT ;  /* 0xfffffc0002027812 */ /* 0x000fe400078ec0ff */
[C---:B------:R-:W-:Y:S02]  /*0430*/  LOP3.LUT R0, R7.reuse, 0x8, RZ, 0xfc, !PT ;  /* 0x0000000807007812 */ /* 0x040fe400078efcff */
[----:B------:R-:W-:Y:S02]  /*0440*/  SHF.R.U32.HI R8, RZ, 0x4, R8 ;  /* 0x00000004ff087819 */ /* 0x000fe40000011608 */
[----:B------:R-:W-:Y:S02]  /*0450*/  IADD3 R6, R2, R3, -R6 ;  /* 0x0000000302067210 */ /* 0x000fe40007ffe806 */
[C---:B------:R-:W-:Y:S02]  /*0460*/  ISETP.GE.AND P1, PT, R7.reuse, 0x10, PT ;  /* 0x000000100700780c */ /* 0x040fe40003f26270 */
[----:B------:R-:W-:Y:S01]  /*0470*/  ISETP.GE.AND P0, PT, R0, 0x10, PT ;  /* 0x000000100000780c */ /* 0x000fe20003f06270 */
[----:B------:R-:W-:Y:S01]  /*0480*/  IMAD R3, R7, 0x40, R6 ;  /* 0x0000004007037824 */ /* 0x000fe200078e0206 */
[----:B------:R-:W-:-:S03]  /*0490*/  LOP3.LUT R8, R8, 0x3c, RZ, 0xc0, !PT ;  /* 0x0000003c08087812 */ /* 0x000fc600078ec0ff */
[----:B-1----:R-:W-:Y:S01]  /*04a0*/  IMAD.WIDE R2, R3, 0x4, R4 ;  /* 0x0000000403027825 */ /* 0x002fe200078e0204 */
[----:B------:R-:W1:Y:S03]  /*04b0*/  LDS.128 R12, [R14] ;  /* 0x000000000e0c7984 */ /* 0x000e660000000c00 */
[----:B------:R-:W-:-:S05]  /*04c0*/  IMAD.IADD R8, R17, 0x1, R8 ;  /* 0x0000000111087824 */ /* 0x000fca00078e0208 */
[----:B------:R-:W-:Y:S01]  /*04d0*/  LEA R8, R8, UR4, 0x2 ;  /* 0x0000000408087c11 */ /* 0x000fe2000f8e10ff */
[----:B-1----:R1:W-:Y:S01]  /*04e0*/  @!P1 STG.E.128 desc[UR6][R2.64], R12 ;  /* 0x0000000c02009986 */ /* 0x0023e2000c101d06 */
[----:B------:R-:W-:Y:S05]  /*04f0*/  @P0 EXIT ;  /* 0x000000000000094d */ /* 0x000fea0003800000 */
[----:B------:R-:W0:Y:S01]  /*0500*/  LDS.128 R8, [R8+0x800] ;  /* 0x0008000008087984 */ /* 0x000e220000000c00 */
[----:B-1----:R-:W-:-:S04]  /*0510*/  IMAD R3, R0, 0x40, R6 ;  /* 0x0000004000037824 */ /* 0x002fc800078e0206 */
[----:B------:R-:W-:-:S05]  /*0520*/  IMAD.WIDE R4, R3, 0x4, R4 ;  /* 0x0000000403047825 */ /* 0x000fca00078e0204 */
[----:B0-----:R-:W-:Y:S01]  /*0530*/  STG.E.128 desc[UR6][R4.64], R8 ;  /* 0x0000000804007986 */ /* 0x001fe2000c101d06 */
[----:B------:R-:W-:Y:S05]  /*0540*/  EXIT ;  /* 0x000000000000794d */ /* 0x000fea0003800000 */
.L_x_0:
[----:B------:R-:W-:-:S00]  /*0550*/  BRA `(.L_x_0) ;  /* 0xfffffffc00fc7947 */ /* 0x000fc0000383ffff */
[----:B------:R-:W-:-:S00]  /*0560*/  NOP ;  /* 0x0000000000007918 */ /* 0x000fc00000000000 */
        /* <DEDUP_REMOVED lines=9> */
.L_x_1:


//--------------------- .nv.shared.triton_poi_fused_3 --------------------------
	.section	.nv.shared.triton_poi_fused_3,"aw",@nobits
	.sectionflags	@""
	.align	16
	.zero		1024


//--------------------- .nv.constant0.triton_poi_fused_3 --------------------------
	.section	.nv.constant0.triton_poi_fused_3,"a",@progbits
	.sectionflags	@""
	.align	4
.nv.constant0.triton_poi_fused_3:
	.zero		552
